//
// Generated by NVIDIA NVVM Compiler
//
// Compiler Build ID: CL-36424714
// Cuda compilation tools, release 13.0, V13.0.88
// Based on NVVM 20.0.0
//

.version 9.0
.target sm_100
.address_size 64

	// .globl	_Z3addPiS_S_i

.visible .entry _Z3addPiS_S_i(
	.param .u64 .ptr .align 1 _Z3addPiS_S_i_param_0,
	.param .u64 .ptr .align 1 _Z3addPiS_S_i_param_1,
	.param .u64 .ptr .align 1 _Z3addPiS_S_i_param_2,
	.param .u32 _Z3addPiS_S_i_param_3
)
{
	.reg .pred 	%p<10>;
	.reg .b32 	%r<138>;
	.reg .b64 	%rd<47>;

	ld.param.u64 	%rd16, [_Z3addPiS_S_i_param_0];
	ld.param.u64 	%rd17, [_Z3addPiS_S_i_param_1];
	ld.param.u64 	%rd15, [_Z3addPiS_S_i_param_2];
	ld.param.u32 	%r31, [_Z3addPiS_S_i_param_3];
	cvta.to.global.u64 	%rd1, %rd17;
	cvta.to.global.u64 	%rd2, %rd16;
	mov.u32 	%r1, %ctaid.x;
	setp.lt.s32 	%p1, %r31, 1;
	mov.b32 	%r137, 0;
	@%p1 bra 	$L__BB0_13;
	mul.lo.s32 	%r2, %r31, %r1;
	and.b32  	%r3, %r31, 15;
	setp.lt.u32 	%p2, %r31, 16;
	mov.b32 	%r130, 0;
	mov.u32 	%r137, %r130;
	@%p2 bra 	$L__BB0_4;
	and.b32  	%r130, %r31, 2147483632;
	neg.s32 	%r124, %r130;
	mul.wide.u32 	%rd18, %r2, 4;
	add.s64 	%rd19, %rd18, %rd2;
	add.s64 	%rd44, %rd19, 32;
	add.s64 	%rd43, %rd1, 32;
	mov.b32 	%r137, 0;
$L__BB0_3:
	.pragma "nounroll";
	ld.global.u32 	%r36, [%rd44+-32];
	ld.global.u32 	%r37, [%rd43+-32];
	mad.lo.s32 	%r38, %r37, %r36, %r137;
	ld.global.u32 	%r39, [%rd44+-28];
	ld.global.u32 	%r40, [%rd43+-28];
	mad.lo.s32 	%r41, %r40, %r39, %r38;
	ld.global.u32 	%r42, [%rd44+-24];
	ld.global.u32 	%r43, [%rd43+-24];
	mad.lo.s32 	%r44, %r43, %r42, %r41;
	ld.global.u32 	%r45, [%rd44+-20];
	ld.global.u32 	%r46, [%rd43+-20];
	mad.lo.s32 	%r47, %r46, %r45, %r44;
	ld.global.u32 	%r48, [%rd44+-16];
	ld.global.u32 	%r49, [%rd43+-16];
	mad.lo.s32 	%r50, %r49, %r48, %r47;
	ld.global.u32 	%r51, [%rd44+-12];
	ld.global.u32 	%r52, [%rd43+-12];
	mad.lo.s32 	%r53, %r52, %r51, %r50;
	ld.global.u32 	%r54, [%rd44+-8];
	ld.global.u32 	%r55, [%rd43+-8];
	mad.lo.s32 	%r56, %r55, %r54, %r53;
	ld.global.u32 	%r57, [%rd44+-4];
	ld.global.u32 	%r58, [%rd43+-4];
	mad.lo.s32 	%r59, %r58, %r57, %r56;
	ld.global.u32 	%r60, [%rd44];
	ld.global.u32 	%r61, [%rd43];
	mad.lo.s32 	%r62, %r61, %r60, %r59;
	ld.global.u32 	%r63, [%rd44+4];
	ld.global.u32 	%r64, [%rd43+4];
	mad.lo.s32 	%r65, %r64, %r63, %r62;
	ld.global.u32 	%r66, [%rd44+8];
	ld.global.u32 	%r67, [%rd43+8];
	mad.lo.s32 	%r68, %r67, %r66, %r65;
	ld.global.u32 	%r69, [%rd44+12];
	ld.global.u32 	%r70, [%rd43+12];
	mad.lo.s32 	%r71, %r70, %r69, %r68;
	ld.global.u32 	%r72, [%rd44+16];
	ld.global.u32 	%r73, [%rd43+16];
	mad.lo.s32 	%r74, %r73, %r72, %r71;
	ld.global.u32 	%r75, [%rd44+20];
	ld.global.u32 	%r76, [%rd43+20];
	mad.lo.s32 	%r77, %r76, %r75, %r74;
	ld.global.u32 	%r78, [%rd44+24];
	ld.global.u32 	%r79, [%rd43+24];
	mad.lo.s32 	%r80, %r79, %r78, %r77;
	ld.global.u32 	%r81, [%rd44+28];
	ld.global.u32 	%r82, [%rd43+28];
	mad.lo.s32 	%r137, %r82, %r81, %r80;
	add.s32 	%r124, %r124, 16;
	add.s64 	%rd44, %rd44, 64;
	add.s64 	%rd43, %rd43, 64;
	setp.ne.s32 	%p3, %r124, 0;
	@%p3 bra 	$L__BB0_3;
$L__BB0_4:
	setp.eq.s32 	%p4, %r3, 0;
	@%p4 bra 	$L__BB0_13;
	and.b32  	%r13, %r31, 7;
	setp.lt.u32 	%p5, %r3, 8;
	@%p5 bra 	$L__BB0_7;
	add.s32 	%r84, %r130, %r2;
	mul.wide.u32 	%rd20, %r84, 4;
	add.s64 	%rd21, %rd2, %rd20;
	ld.global.u32 	%r85, [%rd21];
	cvt.u64.u32 	%rd22, %r130;
	mul.wide.u32 	%rd23, %r130, 4;
	add.s64 	%rd24, %rd1, %rd23;
	ld.global.u32 	%r86, [%rd24];
	mad.lo.s32 	%r87, %r86, %r85, %r137;
	cvt.u64.u32 	%rd25, %r2;
	add.s64 	%rd26, %rd22, %rd25;
	shl.b64 	%rd27, %rd26, 2;
	add.s64 	%rd28, %rd2, %rd27;
	ld.global.u32 	%r88, [%rd28+4];
	ld.global.u32 	%r89, [%rd24+4];
	mad.lo.s32 	%r90, %r89, %r88, %r87;
	ld.global.u32 	%r91, [%rd28+8];
	ld.global.u32 	%r92, [%rd24+8];
	mad.lo.s32 	%r93, %r92, %r91, %r90;
	ld.global.u32 	%r94, [%rd28+12];
	ld.global.u32 	%r95, [%rd24+12];
	mad.lo.s32 	%r96, %r95, %r94, %r93;
	ld.global.u32 	%r97, [%rd28+16];
	ld.global.u32 	%r98, [%rd24+16];
	mad.lo.s32 	%r99, %r98, %r97, %r96;
	ld.global.u32 	%r100, [%rd28+20];
	ld.global.u32 	%r101, [%rd24+20];
	mad.lo.s32 	%r102, %r101, %r100, %r99;
	ld.global.u32 	%r103, [%rd28+24];
	ld.global.u32 	%r104, [%rd24+24];
	mad.lo.s32 	%r105, %r104, %r103, %r102;
	ld.global.u32 	%r106, [%rd28+28];
	ld.global.u32 	%r107, [%rd24+28];
	mad.lo.s32 	%r137, %r107, %r106, %r105;
	add.s32 	%r130, %r130, 8;
$L__BB0_7:
	setp.eq.s32 	%p6, %r13, 0;
	@%p6 bra 	$L__BB0_13;
	and.b32  	%r19, %r31, 3;
	setp.lt.u32 	%p7, %r13, 4;
	@%p7 bra 	$L__BB0_10;
	add.s32 	%r109, %r130, %r2;
	mul.wide.u32 	%rd29, %r109, 4;
	add.s64 	%rd30, %rd2, %rd29;
	ld.global.u32 	%r110, [%rd30];
	cvt.u64.u32 	%rd31, %r130;
	mul.wide.u32 	%rd32, %r130, 4;
	add.s64 	%rd33, %rd1, %rd32;
	ld.global.u32 	%r111, [%rd33];
	mad.lo.s32 	%r112, %r111, %r110, %r137;
	cvt.u64.u32 	%rd34, %r2;
	add.s64 	%rd35, %rd31, %rd34;
	shl.b64 	%rd36, %rd35, 2;
	add.s64 	%rd37, %rd2, %rd36;
	ld.global.u32 	%r113, [%rd37+4];
	ld.global.u32 	%r114, [%rd33+4];
	mad.lo.s32 	%r115, %r114, %r113, %r112;
	ld.global.u32 	%r116, [%rd37+8];
	ld.global.u32 	%r117, [%rd33+8];
	mad.lo.s32 	%r118, %r117, %r116, %r115;
	ld.global.u32 	%r119, [%rd37+12];
	ld.global.u32 	%r120, [%rd33+12];
	mad.lo.s32 	%r137, %r120, %r119, %r118;
	add.s32 	%r130, %r130, 4;
$L__BB0_10:
	setp.eq.s32 	%p8, %r19, 0;
	@%p8 bra 	$L__BB0_13;
	mul.wide.u32 	%rd38, %r130, 4;
	add.s64 	%rd46, %rd1, %rd38;
	add.s32 	%r121, %r130, %r2;
	mul.wide.u32 	%rd39, %r121, 4;
	add.s64 	%rd45, %rd2, %rd39;
	neg.s32 	%r135, %r19;
$L__BB0_12:
	.pragma "nounroll";
	ld.global.u32 	%r122, [%rd45];
	ld.global.u32 	%r123, [%rd46];
	mad.lo.s32 	%r137, %r123, %r122, %r137;
	add.s64 	%rd46, %rd46, 4;
	add.s64 	%rd45, %rd45, 4;
	add.s32 	%r135, %r135, 1;
	setp.ne.s32 	%p9, %r135, 0;
	@%p9 bra 	$L__BB0_12;
$L__BB0_13:
	cvta.to.global.u64 	%rd40, %rd15;
	mul.wide.u32 	%rd41, %r1, 4;
	add.s64 	%rd42, %rd40, %rd41;
	st.global.u32 	[%rd42], %r137;
	ret;

}


// ===== COMPILED SASS (sm_100) =====

	.target	sm_100

	.elftype	@"ET_EXEC"


//--------------------- .note.nv.tkinfo           --------------------------
	.section	.note.nv.tkinfo,"",@"SHT_NOTE"
	.sectionflags	@"SHF_NOTE_NV_TKINFO"
	.tkinfo
        /*0018*/ 	.word	0x00000002
        /*0030*/ 	.string	""
        /*0030*/ 	.string	"ptxas"
        /*0030*/ 	.string	"Cuda compilation tools, release 13.0, V13.0.88"
        /*0030*/ 	.string	"Build cuda_13.0.r13.0/compiler.36424714_0"
        /*0030*/ 	.string	"-arch sm_100 -m 64 "



//--------------------- .note.nv.cuinfo           --------------------------
	.section	.note.nv.cuinfo,"",@"SHT_NOTE"
	.sectionflags	@"SHF_NOTE_NV_CUINFO"
        /*0018*/ 	.short	0x0002
        /*001a*/ 	.short	0x0064
        /*001c*/ 	.short	0x0082
	.zero		2


//--------------------- .nv.info                  --------------------------
	.section	.nv.info,"",@"SHT_CUDA_INFO"
	.align	4


	//----- nvinfo : EIATTR_REGCOUNT
	.align		4
        /*0000*/ 	.byte	0x04, 0x2f
        /*0002*/ 	.short	(.L_1 - .L_0)
	.align		4
.L_0:
        /*0004*/ 	.word	index@(_Z3addPiS_S_i)
        /*0008*/ 	.word	0x0000001d


	//----- nvinfo : EIATTR_FRAME_SIZE
	.align		4
.L_1:
        /*000c*/ 	.byte	0x04, 0x11
        /*000e*/ 	.short	(.L_3 - .L_2)
	.align		4
.L_2:
        /*0010*/ 	.word	index@(_Z3addPiS_S_i)
        /*0014*/ 	.word	0x00000000


	//----- nvinfo : EIATTR_MIN_STACK_SIZE
	.align		4
.L_3:
        /*0018*/ 	.byte	0x04, 0x12
        /*001a*/ 	.short	(.L_5 - .L_4)
	.align		4
.L_4:
        /*001c*/ 	.word	index@(_Z3addPiS_S_i)
        /*0020*/ 	.word	0x00000000
.L_5:


//--------------------- .nv.compat                --------------------------
	.section	.nv.compat,"",@"SHT_CUDA_COMPAT_INFO"
	.align	4
        /*0000*/ 	.byte	0x02, 0x09, 0x00, 0x00, 0x02, 0x02, 0x01, 0x00, 0x02, 0x05, 0x05, 0x00, 0x03, 0x07, 0x01, 0x01
        /*0010*/ 	.byte	0x02, 0x03, 0x00, 0x00, 0x02, 0x06, 0x01, 0x00, 0x04, 0x0b, 0x08, 0x00, 0x09, 0x00, 0x00, 0x00
        /*0020*/ 	.byte	0x00, 0x00, 0x00, 0x00


//--------------------- .nv.info._Z3addPiS_S_i    --------------------------
	.section	.nv.info._Z3addPiS_S_i,"",@"SHT_CUDA_INFO"
	.sectionflags	@""
	.align	4


	//----- nvinfo : EIATTR_CUDA_API_VERSION
	.align		4
        /*0000*/ 	.byte	0x04, 0x37
        /*0002*/ 	.short	(.L_7 - .L_6)
.L_6:
        /*0004*/ 	.word	0x00000082


	//----- nvinfo : EIATTR_KPARAM_INFO
	.align		4
.L_7:
        /*0008*/ 	.byte	0x04, 0x17
        /*000a*/ 	.short	(.L_9 - .L_8)
.L_8:
        /*000c*/ 	.word	0x00000000
        /*0010*/ 	.short	0x0003
        /*0012*/ 	.short	0x0018
        /*0014*/ 	.byte	0x00, 0xf0, 0x11, 0x00


	//----- nvinfo : EIATTR_KPARAM_INFO
	.align		4
.L_9:
        /*0018*/ 	.byte	0x04, 0x17
        /*001a*/ 	.short	(.L_11 - .L_10)
.L_10:
        /*001c*/ 	.word	0x00000000
        /*0020*/ 	.short	0x0002
        /*0022*/ 	.short	0x0010
        /*0024*/ 	.byte	0x00, 0xf5, 0x21, 0x00


	//----- nvinfo : EIATTR_KPARAM_INFO
	.align		4
.L_11:
        /*0028*/ 	.byte	0x04, 0x17
        /*002a*/ 	.short	(.L_13 - .L_12)
.L_12:
        /*002c*/ 	.word	0x00000000
        /*0030*/ 	.short	0x0001
        /*0032*/ 	.short	0x0008
        /*0034*/ 	.byte	0x00, 0xf5, 0x21, 0x00


	//----- nvinfo : EIATTR_KPARAM_INFO
	.align		4
.L_13:
        /*0038*/ 	.byte	0x04, 0x17
        /*003a*/ 	.short	(.L_15 - .L_14)
.L_14:
        /*003c*/ 	.word	0x00000000
        /*0040*/ 	.short	0x0000
        /*0042*/ 	.short	0x0000
        /*0044*/ 	.byte	0x00, 0xf5, 0x21, 0x00


	//----- nvinfo : EIATTR_SPARSE_MMA_MASK
	.align		4
.L_15:
        /*0048*/ 	.byte	0x03, 0x50
        /*004a*/ 	.short	0x0000


	//----- nvinfo : EIATTR_MAXREG_COUNT
	.align		4
        /*004c*/ 	.byte	0x03, 0x1b
        /*004e*/ 	.short	0x00ff


	//----- nvinfo : EIATTR_MERCURY_ISA_VERSION
	.align		4
        /*0050*/ 	.byte	0x03, 0x5f
        /*0052*/ 	.short	0x0101


	//----- nvinfo : EIATTR_VRC_CTA_INIT_COUNT
	.align		4
        /*0054*/ 	.byte	0x02, 0x4a
	.zero		1
	.zero		1


	//----- nvinfo : EIATTR_EXIT_INSTR_OFFSETS
	.align		4
        /*0058*/ 	.byte	0x04, 0x1c
        /*005a*/ 	.short	(.L_17 - .L_16)


	//   ....[0]....
.L_16:
        /*005c*/ 	.word	0x00000b10


	//----- nvinfo : EIATTR_CBANK_PARAM_SIZE
	.align		4
.L_17:
        /*0060*/ 	.byte	0x03, 0x19
        /*0062*/ 	.short	0x001c


	//----- nvinfo : EIATTR_PARAM_CBANK
	.align		4
        /*0064*/ 	.byte	0x04, 0x0a
        /*0066*/ 	.short	(.L_19 - .L_18)
	.align		4
.L_18:
        /*0068*/ 	.word	index@(.nv.constant0._Z3addPiS_S_i)
        /*006c*/ 	.short	0x0380
        /*006e*/ 	.short	0x001c


	//----- nvinfo : EIATTR_SW_WAR
	.align		4
.L_19:
        /*0070*/ 	.byte	0x04, 0x36
        /*0072*/ 	.short	(.L_21 - .L_20)
.L_20:
        /*0074*/ 	.word	0x00000008
.L_21:


//--------------------- .nv.callgraph             --------------------------
	.section	.nv.callgraph,"",@"SHT_CUDA_CALLGRAPH"
	.align	4
	.sectionentsize	8
	.align		4
        /*0000*/ 	.word	0x00000000
	.align		4
        /*0004*/ 	.word	0xffffffff
	.align		4
        /*0008*/ 	.word	0x00000000
	.align		4
        /*000c*/ 	.word	0xfffffffe
	.align		4
        /*0010*/ 	.word	0x00000000
	.align		4
        /*0014*/ 	.word	0xfffffffd
	.align		4
        /*0018*/ 	.word	0x00000000
	.align		4
        /*001c*/ 	.word	0xfffffffc


//--------------------- .text._Z3addPiS_S_i       --------------------------
	.section	.text._Z3addPiS_S_i,"ax",@progbits
	.align	128
        .global         _Z3addPiS_S_i
        .type           _Z3addPiS_S_i,@function
        .size           _Z3addPiS_S_i,(.L_x_7 - _Z3addPiS_S_i)
        .other          _Z3addPiS_S_i,@"STO_CUDA_ENTRY STV_DEFAULT"
_Z3addPiS_S_i:
.text._Z3addPiS_S_i:
[----:B------:R-:W-:Y:S01]  /*0000*/  LDC R1, c[0x0][0x37c] ;  /* 0x0000df00ff017b82 */ /* 0x000fe20000000800 */
[----:B------:R-:W0:Y:S01]  /*0010*/  LDCU UR6, c[0x0][0x398] ;  /* 0x00007300ff0677ac */ /* 0x000e220008000800 */
[----:B------:R-:W1:Y:S01]  /*0020*/  S2R R0, SR_CTAID.X ;  /* 0x0000000000007919 */ /* 0x000e620000002500 */
[----:B------:R-:W-:Y:S01]  /*0030*/  HFMA2 R14, -RZ, RZ, 0, 0 ;  /* 0x00000000ff0e7431 */ /* 0x000fe200000001ff */
[----:B------:R-:W2:Y:S01]  /*0040*/  LDCU.64 UR10, c[0x0][0x358] ;  /* 0x00006b00ff0a77ac */ /* 0x000ea20008000a00 */
[----:B0-----:R-:W-:-:S09]  /*0050*/  UISETP.GE.AND UP0, UPT, UR6, 0x1, UPT ;  /* 0x000000010600788c */ /* 0x001fd2000bf06270 */
[----:B--2---:R-:W-:Y:S05]  /*0060*/  BRA.U !UP0, `(.L_x_0) ;  /* 0x00000009089c7547 */ /* 0x004fea000b800000 */
[----:B------:R-:W-:Y:S02]  /*0070*/  UISETP.GE.U32.AND UP1, UPT, UR6, 0x10, UPT ;  /* 0x000000100600788c */ /* 0x000fe4000bf26070 */
[----:B-1----:R-:W-:Y:S01]  /*0080*/  IMAD R6, R0, UR6, RZ ;  /* 0x0000000600067c24 */ /* 0x002fe2000f8e02ff */
[----:B------:R-:W-:Y:S01]  /*0090*/  ULOP3.LUT UR7, UR6, 0xf, URZ, 0xc0, !UPT ;  /* 0x0000000f06077892 */ /* 0x000fe2000f8ec0ff */
[----:B------:R-:W-:Y:S02]  /*00a0*/  MOV R7, RZ ;  /* 0x000000ff00077202 */ /* 0x000fe40000000f00 */
[----:B------:R-:W-:Y:S01]  /*00b0*/  MOV R14, RZ ;  /* 0x000000ff000e7202 */ /* 0x000fe20000000f00 */
[----:B------:R-:W-:Y:S02]  /*00c0*/  UISETP.NE.AND UP0, UPT, UR7, URZ, UPT ;  /* 0x000000ff0700728c */ /* 0x000fe4000bf05270 */
[----:B------:R-:W-:Y:S09]  /*00d0*/  BRA.U !UP1, `(.L_x_1) ;  /* 0x0000000509107547 */ /* 0x000ff2000b800000 */
[----:B------:R-:W0:Y:S01]  /*00e0*/  LDC.64 R2, c[0x0][0x380] ;  /* 0x0000e000ff027b82 */ /* 0x000e220000000a00 */
[----:B------:R-:W1:Y:S01]  /*00f0*/  LDCU.64 UR4, c[0x0][0x388] ;  /* 0x00007100ff0477ac */ /* 0x000e620008000a00 */
[----:B------:R-:W-:Y:S01]  /*0100*/  MOV R14, RZ ;  /* 0x000000ff000e7202 */ /* 0x000fe20000000f00 */
[----:B------:R-:W-:-:S04]  /*0110*/  ULOP3.LUT UR8, UR6, 0x7ffffff0, URZ, 0xc0, !UPT ;  /* 0x7ffffff006087892 */ /* 0x000fc8000f8ec0ff */
[----:B------:R-:W-:Y:S02]  /*0120*/  UIADD3 UR9, UPT, UPT, -UR8, URZ, URZ ;  /* 0x000000ff08097290 */ /* 0x000fe4000fffe1ff */
[----:B------:R-:W-:Y:S01]  /*0130*/  MOV R7, UR8 ;  /* 0x0000000800077c02 */ /* 0x000fe20008000f00 */
[----:B-1----:R-:W-:-:S04]  /*0140*/  UIADD3 UR4, UP1, UPT, UR4, 0x20, URZ ;  /* 0x0000002004047890 */ /* 0x002fc8000ff3e0ff */
[----:B------:R-:W-:Y:S01]  /*0150*/  UIADD3.X UR5, UPT, UPT, URZ, UR5, URZ, UP1, !UPT ;  /* 0x00000005ff057290 */ /* 0x000fe20008ffe4ff */
[----:B0-----:R-:W-:Y:S01]  /*0160*/  IMAD.WIDE.U32 R2, R6, 0x4, R2 ;  /* 0x0000000406027825 */ /* 0x001fe200078e0002 */
[----:B------:R-:W-:Y:S02]  /*0170*/  MOV R4, UR4 ;  /* 0x0000000400047c02 */ /* 0x000fe40008000f00 */
[----:B------:R-:W-:Y:S02]  /*0180*/  IADD3 R2, P0, PT, R2, 0x20, RZ ;  /* 0x0000002002027810 */ /* 0x000fe40007f1e0ff */
[----:B------:R-:W-:Y:S02]  /*0190*/  MOV R5, UR5 ;  /* 0x0000000500057c02 */ /* 0x000fe40008000f00 */
[----:B------:R-:W-:-:S09]  /*01a0*/  IADD3.X R3, PT, PT, RZ, R3, RZ, P0, !PT ;  /* 0x00000003ff037210 */ /* 0x000fd200007fe4ff */
.L_x_2:
[----:B------:R-:W2:Y:S04]  /*01b0*/  LDG.E R15, desc[UR10][R2.64+-0x20] ;  /* 0xffffe00a020f7981 */ /* 0x000ea8000c1e1900 */
[----:B------:R-:W2:Y:S04]  /*01c0*/  LDG.E R16, desc[UR10][R4.64+-0x20] ;  /* 0xffffe00a04107981 */ /* 0x000ea8000c1e1900 */
[----:B------:R-:W3:Y:S04]  /*01d0*/  LDG.E R24, desc[UR10][R2.64+-0x1c] ;  /* 0xffffe40a02187981 */ /* 0x000ee8000c1e1900 */
[----:B------:R-:W3:Y:S04]  /*01e0*/  LDG.E R25, desc[UR10][R4.64+-0x1c] ;  /* 0xffffe40a04197981 */ /* 0x000ee8000c1e1900 */
[----:B------:R-:W4:Y:S04]  /*01f0*/  LDG.E R19, desc[UR10][R2.64+-0x18] ;  /* 0xffffe80a02137981 */ /* 0x000f28000c1e1900 */
[----:B------:R-:W4:Y:S04]  /*0200*/  LDG.E R18, desc[UR10][R4.64+-0x18] ;  /* 0xffffe80a04127981 */ /* 0x000f28000c1e1900 */
[----:B------:R-:W5:Y:S04]  /*0210*/  LDG.E R20, desc[UR10][R2.64+-0x14] ;  /* 0xffffec0a02147981 */ /* 0x000f68000c1e1900 */
        /* <DEDUP_REMOVED lines=9> */
[----:B------:R-:W5:Y:S01]  /*02b0*/  LDG.E R17, desc[UR10][R4.64] ;  /* 0x0000000a04117981 */ /* 0x000f62000c1e1900 */
[----:B--2---:R-:W-:-:S03]  /*02c0*/  IMAD R15, R15, R16, R14 ;  /* 0x000000100f0f7224 */ /* 0x004fc600078e020e */
[----:B------:R-:W2:Y:S04]  /*02d0*/  LDG.E R16, desc[UR10][R2.64] ;  /* 0x0000000a02107981 */ /* 0x000ea8000c1e1900 */
[----:B------:R-:W2:Y:S01]  /*02e0*/  LDG.E R14, desc[UR10][R2.64+0x4] ;  /* 0x0000040a020e7981 */ /* 0x000ea2000c1e1900 */
[----:B---3--:R-:W-:-:S03]  /*02f0*/  IMAD R24, R24, R25, R15 ;  /* 0x0000001918187224 */ /* 0x008fc600078e020f */
[----:B------:R-:W3:Y:S04]  /*0300*/  LDG.E R15, desc[UR10][R4.64+0x4] ;  /* 0x0000040a040f7981 */ /* 0x000ee8000c1e1900 */
[----:B------:R-:W3:Y:S01]  /*0310*/  LDG.E R25, desc[UR10][R4.64+0x14] ;  /* 0x0000140a04197981 */ /* 0x000ee2000c1e1900 */
[----:B----4-:R-:W-:-:S03]  /*0320*/  IMAD R24, R19, R18, R24 ;  /* 0x0000001213187224 */ /* 0x010fc600078e0218 */
[----:B------:R-:W4:Y:S04]  /*0330*/  LDG.E R18, desc[UR10][R2.64+0x8] ;  /* 0x0000080a02127981 */ /* 0x000f28000c1e1900 */
[----:B------:R-:W4:Y:S01]  /*0340*/  LDG.E R19, desc[UR10][R4.64+0x8] ;  /* 0x0000080a04137981 */ /* 0x000f22000c1e1900 */
[----:B-----5:R-:W-:-:S03]  /*0350*/  IMAD R24, R20, R21, R24 ;  /* 0x0000001514187224 */ /* 0x020fc600078e0218 */
[----:B------:R-:W5:Y:S04]  /*0360*/  LDG.E R20, desc[UR10][R2.64+0xc] ;  /* 0x00000c0a02147981 */ /* 0x000f68000c1e1900 */
[----:B------:R-:W5:Y:S01]  /*0370*/  LDG.E R21, desc[UR10][R4.64+0xc] ;  /* 0x00000c0a04157981 */ /* 0x000f62000c1e1900 */
[----:B------:R-:W-:-:S03]  /*0380*/  IMAD R24, R22, R23, R24 ;  /* 0x0000001716187224 */ /* 0x000fc600078e0218 */
[----:B------:R-:W5:Y:S04]  /*0390*/  LDG.E R22, desc[UR10][R2.64+0x10] ;  /* 0x0000100a02167981 */ /* 0x000f68000c1e1900 */
[----:B------:R-:W5:Y:S01]  /*03a0*/  LDG.E R23, desc[UR10][R4.64+0x10] ;  /* 0x0000100a04177981 */ /* 0x000f62000c1e1900 */
[----:B------:R-:W-:-:S03]  /*03b0*/  IMAD R26, R12, R13, R24 ;  /* 0x0000000d0c1a7224 */ /* 0x000fc600078e0218 */
[----:B------:R-:W5:Y:S04]  /*03c0*/  LDG.E R24, desc[UR10][R2.64+0x14] ;  /* 0x0000140a02187981 */ /* 0x000f68000c1e1900 */
[----:B------:R-:W5:Y:S04]  /*03d0*/  LDG.E R13, desc[UR10][R2.64+0x18] ;  /* 0x0000180a020d7981 */ /* 0x000f68000c1e1900 */
[----:B------:R-:W5:Y:S01]  /*03e0*/  LDG.E R12, desc[UR10][R4.64+0x18] ;  /* 0x0000180a040c7981 */ /* 0x000f62000c1e1900 */
[----:B------:R-:W-:-:S03]  /*03f0*/  IMAD R26, R11, R8, R26 ;  /* 0x000000080b1a7224 */ /* 0x000fc600078e021a */
[----:B------:R0:W5:Y:S04]  /*0400*/  LDG.E R8, desc[UR10][R2.64+0x1c] ;  /* 0x00001c0a02087981 */ /* 0x000168000c1e1900 */
[----:B------:R1:W5:Y:S01]  /*0410*/  LDG.E R11, desc[UR10][R4.64+0x1c] ;  /* 0x00001c0a040b7981 */ /* 0x000362000c1e1900 */
[----:B------:R-:W-:Y:S01]  /*0420*/  IMAD R9, R10, R9, R26 ;  /* 0x000000090a097224 */ /* 0x000fe200078e021a */
[----:B------:R-:W-:-:S04]  /*0430*/  UIADD3 UR9, UPT, UPT, UR9, 0x10, URZ ;  /* 0x0000001009097890 */ /* 0x000fc8000fffe0ff */
[----:B------:R-:W-:Y:S01]  /*0440*/  UISETP.NE.AND UP1, UPT, UR9, URZ, UPT ;  /* 0x000000ff0900728c */ /* 0x000fe2000bf25270 */
[----:B0-----:R-:W-:Y:S02]  /*0450*/  IADD3 R2, P0, PT, R2, 0x40, RZ ;  /* 0x0000004002027810 */ /* 0x001fe40007f1e0ff */
[----:B-1----:R-:W-:Y:S02]  /*0460*/  IADD3 R4, P1, PT, R4, 0x40, RZ ;  /* 0x0000004004047810 */ /* 0x002fe40007f3e0ff */
[----:B------:R-:W-:Y:S02]  /*0470*/  IADD3.X R3, PT, PT, RZ, R3, RZ, P0, !PT ;  /* 0x00000003ff037210 */ /* 0x000fe400007fe4ff */
[----:B------:R-:W-:Y:S01]  /*0480*/  IADD3.X R5, PT, PT, RZ, R5, RZ, P1, !PT ;  /* 0x00000005ff057210 */ /* 0x000fe20000ffe4ff */
[----:B--2---:R-:W-:-:S04]  /*0490*/  IMAD R9, R16, R17, R9 ;  /* 0x0000001110097224 */ /* 0x004fc800078e0209 */
[----:B---3--:R-:W-:-:S04]  /*04a0*/  IMAD R9, R14, R15, R9 ;  /* 0x0000000f0e097224 */ /* 0x008fc800078e0209 */
[----:B----4-:R-:W-:-:S04]  /*04b0*/  IMAD R9, R18, R19, R9 ;  /* 0x0000001312097224 */ /* 0x010fc800078e0209 */
[----:B-----5:R-:W-:-:S04]  /*04c0*/  IMAD R9, R20, R21, R9 ;  /* 0x0000001514097224 */ /* 0x020fc800078e0209 */
[----:B------:R-:W-:-:S04]  /*04d0*/  IMAD R9, R22, R23, R9 ;  /* 0x0000001716097224 */ /* 0x000fc800078e0209 */
[----:B------:R-:W-:-:S04]  /*04e0*/  IMAD R9, R24, R25, R9 ;  /* 0x0000001918097224 */ /* 0x000fc800078e0209 */
[----:B------:R-:W-:-:S04]  /*04f0*/  IMAD R9, R13, R12, R9 ;  /* 0x0000000c0d097224 */ /* 0x000fc800078e0209 */
[----:B------:R-:W-:Y:S01]  /*0500*/  IMAD R14, R8, R11, R9 ;  /* 0x0000000b080e7224 */ /* 0x000fe200078e0209 */
[----:B------:R-:W-:Y:S06]  /*0510*/  BRA.U UP1, `(.L_x_2) ;  /* 0xfffffffd01247547 */ /* 0x000fec000b83ffff */
.L_x_1:
[----:B------:R-:W-:Y:S05]  /*0520*/  BRA.U !UP0, `(.L_x_0) ;  /* 0x00000005086c7547 */ /* 0x000fea000b800000 */
[----:B------:R-:W-:Y:S02]  /*0530*/  UISETP.GE.U32.AND UP0, UPT, UR7, 0x8, UPT ;  /* 0x000000080700788c */ /* 0x000fe4000bf06070 */
[----:B------:R-:W-:-:S04]  /*0540*/  ULOP3.LUT UR5, UR6, 0x7, URZ, 0xc0, !UPT ;  /* 0x0000000706057892 */ /* 0x000fc8000f8ec0ff */
[----:B------:R-:W-:-:S03]  /*0550*/  UISETP.NE.AND UP1, UPT, UR5, URZ, UPT ;  /* 0x000000ff0500728c */ /* 0x000fc6000bf25270 */
[----:B------:R-:W-:Y:S08]  /*0560*/  BRA.U !UP0, `(.L_x_3) ;  /* 0x00000001088c7547 */ /* 0x000ff0000b800000 */
[----:B------:R-:W0:Y:S01]  /*0570*/  LDC.64 R8, c[0x0][0x380] ;  /* 0x0000e000ff087b82 */ /* 0x000e220000000a00 */
[CC--:B------:R-:W-:Y:S02]  /*0580*/  IADD3 R3, PT, PT, R6.reuse, R7.reuse, RZ ;  /* 0x0000000706037210 */ /* 0x0c0fe40007ffe0ff */
[----:B------:R-:W-:-:S05]  /*0590*/  IADD3 R10, P0, PT, R6, R7, RZ ;  /* 0x00000007060a7210 */ /* 0x000fca0007f1e0ff */
[----:B------:R-:W1:Y:S08]  /*05a0*/  LDC.64 R12, c[0x0][0x380] ;  /* 0x0000e000ff0c7b82 */ /* 0x000e700000000a00 */
[----:B------:R-:W2:Y:S01]  /*05b0*/  LDC.64 R4, c[0x0][0x388] ;  /* 0x0000e200ff047b82 */ /* 0x000ea20000000a00 */
[----:B0-----:R-:W-:Y:S01]  /*05c0*/  IMAD.WIDE.U32 R8, R3, 0x4, R8 ;  /* 0x0000000403087825 */ /* 0x001fe200078e0008 */
[----:B------:R-:W-:-:S04]  /*05d0*/  IADD3.X R3, PT, PT, RZ, RZ, RZ, P0, !PT ;  /* 0x000000ffff037210 */ /* 0x000fc800007fe4ff */
[----:B------:R-:W3:Y:S01]  /*05e0*/  LDG.E R11, desc[UR10][R8.64] ;  /* 0x0000000a080b7981 */ /* 0x000ee2000c1e1900 */
[----:B-1----:R-:W-:-:S04]  /*05f0*/  LEA R2, P0, R10, R12, 0x2 ;  /* 0x0000000c0a027211 */ /* 0x002fc800078010ff */
[----:B------:R-:W-:Y:S01]  /*0600*/  LEA.HI.X R3, R10, R13, R3, 0x2, P0 ;  /* 0x0000000d0a037211 */ /* 0x000fe200000f1403 */
[----:B--2---:R-:W-:-:S04]  /*0610*/  IMAD.WIDE.U32 R4, R7, 0x4, R4 ;  /* 0x0000000407047825 */ /* 0x004fc800078e0004 */
[----:B------:R-:W2:Y:S04]  /*0620*/  LDG.E R13, desc[UR10][R2.64+0x4] ;  /* 0x0000040a020d7981 */ /* 0x000ea8000c1e1900 */
[----:B------:R-:W3:Y:S04]  /*0630*/  LDG.E R10, desc[UR10][R4.64] ;  /* 0x0000000a040a7981 */ /* 0x000ee8000c1e1900 */
[----:B------:R-:W2:Y:S04]  /*0640*/  LDG.E R12, desc[UR10][R4.64+0x4] ;  /* 0x0000040a040c7981 */ /* 0x000ea8000c1e1900 */
        /* <DEDUP_REMOVED lines=12> */
[----:B------:R-:W-:Y:S01]  /*0710*/  IADD3 R7, PT, PT, R7, 0x8, RZ ;  /* 0x0000000807077810 */ /* 0x000fe20007ffe0ff */
[----:B---3--:R-:W-:-:S04]  /*0720*/  IMAD R10, R11, R10, R14 ;  /* 0x0000000a0b0a7224 */ /* 0x008fc800078e020e */
[----:B--2---:R-:W-:-:S04]  /*0730*/  IMAD R10, R13, R12, R10 ;  /* 0x0000000c0d0a7224 */ /* 0x004fc800078e020a */
[----:B----4-:R-:W-:-:S04]  /*0740*/  IMAD R10, R15, R16, R10 ;  /* 0x000000100f0a7224 */ /* 0x010fc800078e020a */
[----:B-----5:R-:W-:-:S04]  /*0750*/  IMAD R10, R17, R18, R10 ;  /* 0x00000012110a7224 */ /* 0x020fc800078e020a */
[----:B------:R-:W-:-:S04]  /*0760*/  IMAD R10, R19, R20, R10 ;  /* 0x00000014130a7224 */ /* 0x000fc800078e020a */
[----:B------:R-:W-:-:S04]  /*0770*/  IMAD R10, R21, R22, R10 ;  /* 0x00000016150a7224 */ /* 0x000fc800078e020a */
[----:B------:R-:W-:-:S04]  /*0780*/  IMAD R8, R8, R9, R10 ;  /* 0x0000000908087224 */ /* 0x000fc800078e020a */
[----:B------:R-:W-:-:S07]  /*0790*/  IMAD R14, R23, R24, R8 ;  /* 0x00000018170e7224 */ /* 0x000fce00078e0208 */
.L_x_3:
        /* <DEDUP_REMOVED lines=11> */
[----:B------:R-:W-:-:S05]  /*0850*/  IADD3.X R3, PT, PT, RZ, RZ, RZ, P0, !PT ;  /* 0x000000ffff037210 */ /* 0x000fca00007fe4ff */
        /* <DEDUP_REMOVED lines=10> */
[----:B------:R-:W5:Y:S01]  /*0900*/  LDG.E R17, desc[UR10][R2.64+0xc] ;  /* 0x00000c0a02117981 */ /* 0x000f62000c1e1900 */
[----:B------:R-:W-:Y:S01]  /*0910*/  IADD3 R7, PT, PT, R7, 0x4, RZ ;  /* 0x0000000407077810 */ /* 0x000fe20007ffe0ff */
[----:B---3--:R-:W-:-:S04]  /*0920*/  IMAD R10, R9, R10, R14 ;  /* 0x0000000a090a7224 */ /* 0x008fc800078e020e */
[----:B--2---:R-:W-:-:S04]  /*0930*/  IMAD R10, R11, R12, R10 ;  /* 0x0000000c0b0a7224 */ /* 0x004fc800078e020a */
[----:B----4-:R-:W-:-:S04]  /*0940*/  IMAD R10, R13, R15, R10 ;  /* 0x0000000f0d0a7224 */ /* 0x010fc800078e020a */
[----:B-----5:R-:W-:-:S07]  /*0950*/  IMAD R14, R17, R16, R10 ;  /* 0x00000010110e7224 */ /* 0x020fce00078e020a */
.L_x_4:
[----:B------:R-:W-:Y:S05]  /*0960*/  BRA.U !UP1, `(.L_x_0) ;  /* 0x00000001095c7547 */ /* 0x000fea000b800000 */
[----:B------:R-:W0:Y:S01]  /*0970*/  LDC.64 R2, c[0x0][0x388] ;  /* 0x0000e200ff027b82 */ /* 0x000e220000000a00 */
[----:B------:R-:W-:Y:S01]  /*0980*/  IADD3 R9, PT, PT, R6, R7, RZ ;  /* 0x0000000706097210 */ /* 0x000fe20007ffe0ff */
[----:B------:R-:W-:-:S06]  /*0990*/  UIADD3 UR4, UPT, UPT, -UR4, URZ, URZ ;  /* 0x000000ff04047290 */ /* 0x000fcc000fffe1ff */
[----:B------:R-:W1:Y:S01]  /*09a0*/  LDC.64 R4, c[0x0][0x380] ;  /* 0x0000e000ff047b82 */ /* 0x000e620000000a00 */
[----:B0-----:R-:W-:-:S03]  /*09b0*/  IMAD.WIDE.U32 R2, R7, 0x4, R2 ;  /* 0x0000000407027825 */ /* 0x001fc600078e0002 */
[----:B------:R-:W-:Y:S01]  /*09c0*/  MOV R6, R2 ;  /* 0x0000000200067202 */ /* 0x000fe20000000f00 */
[----:B-1----:R-:W-:Y:S01]  /*09d0*/  IMAD.WIDE.U32 R4, R9, 0x4, R4 ;  /* 0x0000000409047825 */ /* 0x002fe200078e0004 */
[----:B------:R-:W-:Y:S02]  /*09e0*/  MOV R9, R3 ;  /* 0x0000000300097202 */ /* 0x000fe40000000f00 */
[----:B------:R-:W-:Y:S02]  /*09f0*/  MOV R2, R4 ;  /* 0x0000000400027202 */ /* 0x000fe40000000f00 */
[----:B------:R-:W-:-:S07]  /*0a00*/  MOV R7, R5 ;  /* 0x0000000500077202 */ /* 0x000fce0000000f00 */
.L_x_5:
[----:B------:R-:W-:Y:S02]  /*0a10*/  MOV R3, R7 ;  /* 0x0000000700037202 */ /* 0x000fe40000000f00 */
[----:B------:R-:W-:Y:S02]  /*0a20*/  MOV R4, R6 ;  /* 0x0000000600047202 */ /* 0x000fe40000000f00 */
[----:B------:R-:W-:Y:S02]  /*0a30*/  MOV R5, R9 ;  /* 0x0000000900057202 */ /* 0x000fe40000000f00 */
[----:B------:R0:W2:Y:S04]  /*0a40*/  LDG.E R3, desc[UR10][R2.64] ;  /* 0x0000000a02037981 */ /* 0x0000a8000c1e1900 */
[----:B------:R-:W2:Y:S01]  /*0a50*/  LDG.E R4, desc[UR10][R4.64] ;  /* 0x0000000a04047981 */ /* 0x000ea2000c1e1900 */
[----:B------:R-:W-:Y:S01]  /*0a60*/  UIADD3 UR4, UPT, UPT, UR4, 0x1, URZ ;  /* 0x0000000104047890 */ /* 0x000fe2000fffe0ff */
[----:B------:R-:W-:-:S03]  /*0a70*/  IADD3 R6, P0, PT, R6, 0x4, RZ ;  /* 0x0000000406067810 */ /* 0x000fc60007f1e0ff */
[----:B------:R-:W-:Y:S01]  /*0a80*/  UISETP.NE.AND UP0, UPT, UR4, URZ, UPT ;  /* 0x000000ff0400728c */ /* 0x000fe2000bf05270 */
[----:B0-----:R-:W-:Y:S02]  /*0a90*/  IADD3 R2, P1, PT, R2, 0x4, RZ ;  /* 0x0000000402027810 */ /* 0x001fe40007f3e0ff */
[----:B------:R-:W-:Y:S02]  /*0aa0*/  IADD3.X R9, PT, PT, RZ, R9, RZ, P0, !PT ;  /* 0x00000009ff097210 */ /* 0x000fe400007fe4ff */
[----:B------:R-:W-:Y:S01]  /*0ab0*/  IADD3.X R7, PT, PT, RZ, R7, RZ, P1, !PT ;  /* 0x00000007ff077210 */ /* 0x000fe20000ffe4ff */
[----:B--2---:R-:W-:-:S03]  /*0ac0*/  IMAD R14, R3, R4, R14 ;  /* 0x00000004030e7224 */ /* 0x004fc600078e020e */
[----:B------:R-:W-:Y:S05]  /*0ad0*/  BRA.U UP0, `(.L_x_5) ;  /* 0xfffffffd00cc7547 */ /* 0x000fea000b83ffff */
.L_x_0:
[----:B------:R-:W1:Y:S02]  /*0ae0*/  LDC.64 R2, c[0x0][0x390] ;  /* 0x0000e400ff027b82 */ /* 0x000e640000000a00 */
[----:B-1----:R-:W-:-:S05]  /*0af0*/  IMAD.WIDE.U32 R2, R0, 0x4, R2 ;  /* 0x0000000400027825 */ /* 0x002fca00078e0002 */
[----:B------:R-:W-:Y:S01]  /*0b00*/  STG.E desc[UR10][R2.64], R14 ;  /* 0x0000000e02007986 */ /* 0x000fe2000c10190a */
[----:B------:R-:W-:Y:S05]  /*0b10*/  EXIT ;  /* 0x000000000000794d */ /* 0x000fea0003800000 */
.L_x_6:
[----:B------:R-:W-:-:S00]  /*0b20*/  BRA `(.L_x_6) ;  /* 0xfffffffc00fc7947 */ /* 0x000fc0000383ffff */
[----:B------:R-:W-:-:S00]  /*0b30*/  NOP ;  /* 0x0000000000007918 */ /* 0x000fc00000000000 */
        /* <DEDUP_REMOVED lines=12> */
.L_x_7:


//--------------------- .nv.shared.reserved.0     --------------------------
	.section	.nv.shared.reserved.0,"aw",@nobits
	.weak		__nv_reservedSMEM_offset_0_alias
	.size		__nv_reservedSMEM_offset_0_alias, 0, 64
	.other		__nv_reservedSMEM_offset_0_alias,@"STO_CUDA_RESERVED_SHARED STV_DEFAULT"
__nv_reservedSMEM_offset_0_alias:
	.zero		0
	.zero		64


//--------------------- .nv.constant0._Z3addPiS_S_i --------------------------
	.section	.nv.constant0._Z3addPiS_S_i,"a",@progbits
	.sectionflags	@""
	.align	4
.nv.constant0._Z3addPiS_S_i:
	.zero		924


//--------------------- SYMBOLS --------------------------

	.type		.nv.reservedSmem.offset0,@object
	.size		.nv.reservedSmem.offset0,0x4
